//
// Generated by NVIDIA NVVM Compiler
//
// Compiler Build ID: CL-36424714
// Cuda compilation tools, release 13.0, V13.0.88
// Based on NVVM 20.0.0
//

.version 9.0
.target sm_100
.address_size 64

	// .globl	slice_assign_kernel

.visible .entry slice_assign_kernel(
	.param .u64 .ptr .align 1 slice_assign_kernel_param_0,
	.param .u64 .ptr .align 1 slice_assign_kernel_param_1,
	.param .u64 .ptr .align 1 slice_assign_kernel_param_2
)
{
	.reg .pred 	%p<4>;
	.reg .b32 	%r<12>;
	.reg .b32 	%f<5>;
	.reg .b64 	%rd<7>;

	ld.param.u64 	%rd1, [slice_assign_kernel_param_0];
	ld.param.u64 	%rd2, [slice_assign_kernel_param_1];
	ld.param.u64 	%rd3, [slice_assign_kernel_param_2];
	mov.u32 	%r2, %tid.x;
	mov.u32 	%r3, %tid.y;
	mov.u32 	%r4, %ntid.x;
	mad.lo.s32 	%r5, %r3, %r4, %r2;
	mov.u32 	%r6, %tid.z;
	mov.u32 	%r7, %ntid.y;
	mul.lo.s32 	%r8, %r4, %r7;
	mul.lo.s32 	%r9, %r8, %r6;
	or.b32  	%r10, %r5, %r9;
	setp.ne.s32 	%p1, %r10, 0;
	@%p1 bra 	$L__BB0_5;
	cvta.to.global.u64 	%rd4, %rd3;
	ld.global.u32 	%r1, [%rd4+4];
	ld.global.u32 	%r11, [%rd4];
	setp.eq.s32 	%p2, %r11, 0;
	mov.f32 	%f4, 0f00000000;
	@%p2 bra 	$L__BB0_3;
	cvta.to.global.u64 	%rd5, %rd1;
	ld.global.f32 	%f4, [%rd5];
$L__BB0_3:
	setp.eq.s32 	%p3, %r1, 2;
	@%p3 bra 	$L__BB0_5;
	cvta.to.global.u64 	%rd6, %rd2;
	st.global.f32 	[%rd6+8], %f4;
$L__BB0_5:
	ret;

}


// ===== COMPILED SASS (sm_100) =====

	.target	sm_100

	.elftype	@"ET_EXEC"


//--------------------- .note.nv.tkinfo           --------------------------
	.section	.note.nv.tkinfo,"",@"SHT_NOTE"
	.sectionflags	@"SHF_NOTE_NV_TKINFO"
	.tkinfo
        /*0018*/ 	.word	0x00000002
        /*0030*/ 	.string	""
        /*0030*/ 	.string	"ptxas"
        /*0030*/ 	.string	"Cuda compilation tools, release 13.0, V13.0.88"
        /*0030*/ 	.string	"Build cuda_13.0.r13.0/compiler.36424714_0"
        /*0030*/ 	.string	"-arch sm_100 -m 64 "



//--------------------- .note.nv.cuinfo           --------------------------
	.section	.note.nv.cuinfo,"",@"SHT_NOTE"
	.sectionflags	@"SHF_NOTE_NV_CUINFO"
        /*0018*/ 	.short	0x0002
        /*001a*/ 	.short	0x0064
        /*001c*/ 	.short	0x0082
	.zero		2


//--------------------- .nv.info                  --------------------------
	.section	.nv.info,"",@"SHT_CUDA_INFO"
	.align	4


	//----- nvinfo : EIATTR_REGCOUNT
	.align		4
        /*0000*/ 	.byte	0x04, 0x2f
        /*0002*/ 	.short	(.L_1 - .L_0)
	.align		4
.L_0:
        /*0004*/ 	.word	index@(slice_assign_kernel)
        /*0008*/ 	.word	0x0000000a


	//----- nvinfo : EIATTR_FRAME_SIZE
	.align		4
.L_1:
        /*000c*/ 	.byte	0x04, 0x11
        /*000e*/ 	.short	(.L_3 - .L_2)
	.align		4
.L_2:
        /*0010*/ 	.word	index@(slice_assign_kernel)
        /*0014*/ 	.word	0x00000000


	//----- nvinfo : EIATTR_MIN_STACK_SIZE
	.align		4
.L_3:
        /*0018*/ 	.byte	0x04, 0x12
        /*001a*/ 	.short	(.L_5 - .L_4)
	.align		4
.L_4:
        /*001c*/ 	.word	index@(slice_assign_kernel)
        /*0020*/ 	.word	0x00000000
.L_5:


//--------------------- .nv.compat                --------------------------
	.section	.nv.compat,"",@"SHT_CUDA_COMPAT_INFO"
	.align	4
        /*0000*/ 	.byte	0x02, 0x09, 0x00, 0x00, 0x02, 0x02, 0x01, 0x00, 0x02, 0x05, 0x05, 0x00, 0x03, 0x07, 0x01, 0x01
        /*0010*/ 	.byte	0x02, 0x03, 0x00, 0x00, 0x02, 0x06, 0x01, 0x00, 0x04, 0x0b, 0x08, 0x00, 0x09, 0x00, 0x00, 0x00
        /*0020*/ 	.byte	0x00, 0x00, 0x00, 0x00


//--------------------- .nv.info.slice_assign_kernel --------------------------
	.section	.nv.info.slice_assign_kernel,"",@"SHT_CUDA_INFO"
	.sectionflags	@""
	.align	4


	//----- nvinfo : EIATTR_CUDA_API_VERSION
	.align		4
        /*0000*/ 	.byte	0x04, 0x37
        /*0002*/ 	.short	(.L_7 - .L_6)
.L_6:
        /*0004*/ 	.word	0x00000082


	//----- nvinfo : EIATTR_KPARAM_INFO
	.align		4
.L_7:
        /*0008*/ 	.byte	0x04, 0x17
        /*000a*/ 	.short	(.L_9 - .L_8)
.L_8:
        /*000c*/ 	.word	0x00000000
        /*0010*/ 	.short	0x0002
        /*0012*/ 	.short	0x0010
        /*0014*/ 	.byte	0x00, 0xf5, 0x21, 0x00


	//----- nvinfo : EIATTR_KPARAM_INFO
	.align		4
.L_9:
        /*0018*/ 	.byte	0x04, 0x17
        /*001a*/ 	.short	(.L_11 - .L_10)
.L_10:
        /*001c*/ 	.word	0x00000000
        /*0020*/ 	.short	0x0001
        /*0022*/ 	.short	0x0008
        /*0024*/ 	.byte	0x00, 0xf5, 0x21, 0x00


	//----- nvinfo : EIATTR_KPARAM_INFO
	.align		4
.L_11:
        /*0028*/ 	.byte	0x04, 0x17
        /*002a*/ 	.short	(.L_13 - .L_12)
.L_12:
        /*002c*/ 	.word	0x00000000
        /*0030*/ 	.short	0x0000
        /*0032*/ 	.short	0x0000
        /*0034*/ 	.byte	0x00, 0xf5, 0x21, 0x00


	//----- nvinfo : EIATTR_SPARSE_MMA_MASK
	.align		4
.L_13:
        /*0038*/ 	.byte	0x03, 0x50
        /*003a*/ 	.short	0x0000


	//----- nvinfo : EIATTR_MAXREG_COUNT
	.align		4
        /*003c*/ 	.byte	0x03, 0x1b
        /*003e*/ 	.short	0x00ff


	//----- nvinfo : EIATTR_MERCURY_ISA_VERSION
	.align		4
        /*0040*/ 	.byte	0x03, 0x5f
        /*0042*/ 	.short	0x0101


	//----- nvinfo : EIATTR_VRC_CTA_INIT_COUNT
	.align		4
        /*0044*/ 	.byte	0x02, 0x4a
	.zero		1
	.zero		1


	//----- nvinfo : EIATTR_EXIT_INSTR_OFFSETS
	.align		4
        /*0048*/ 	.byte	0x04, 0x1c
        /*004a*/ 	.short	(.L_15 - .L_14)


	//   ....[0]....
.L_14:
        /*004c*/ 	.word	0x000000a0


	//   ....[1]....
        /*0050*/ 	.word	0x00000140


	//   ....[2]....
        /*0054*/ 	.word	0x00000170


	//----- nvinfo : EIATTR_CBANK_PARAM_SIZE
	.align		4
.L_15:
        /*0058*/ 	.byte	0x03, 0x19
        /*005a*/ 	.short	0x0018


	//----- nvinfo : EIATTR_PARAM_CBANK
	.align		4
        /*005c*/ 	.byte	0x04, 0x0a
        /*005e*/ 	.short	(.L_17 - .L_16)
	.align		4
.L_16:
        /*0060*/ 	.word	index@(.nv.constant0.slice_assign_kernel)
        /*0064*/ 	.short	0x0380
        /*0066*/ 	.short	0x0018


	//----- nvinfo : EIATTR_SW_WAR
	.align		4
.L_17:
        /*0068*/ 	.byte	0x04, 0x36
        /*006a*/ 	.short	(.L_19 - .L_18)
.L_18:
        /*006c*/ 	.word	0x00000008
.L_19:


//--------------------- .nv.callgraph             --------------------------
	.section	.nv.callgraph,"",@"SHT_CUDA_CALLGRAPH"
	.align	4
	.sectionentsize	8
	.align		4
        /*0000*/ 	.word	0x00000000
	.align		4
        /*0004*/ 	.word	0xffffffff
	.align		4
        /*0008*/ 	.word	0x00000000
	.align		4
        /*000c*/ 	.word	0xfffffffe
	.align		4
        /*0010*/ 	.word	0x00000000
	.align		4
        /*0014*/ 	.word	0xfffffffd
	.align		4
        /*0018*/ 	.word	0x00000000
	.align		4
        /*001c*/ 	.word	0xfffffffc


//--------------------- .text.slice_assign_kernel --------------------------
	.section	.text.slice_assign_kernel,"ax",@progbits
	.align	128
        .global         slice_assign_kernel
        .type           slice_assign_kernel,@function
        .size           slice_assign_kernel,(.L_x_1 - slice_assign_kernel)
        .other          slice_assign_kernel,@"STO_CUDA_ENTRY STV_DEFAULT"
slice_assign_kernel:
.text.slice_assign_kernel:
[----:B------:R-:W-:Y:S01]  /*0000*/  LDC R1, c[0x0][0x37c] ;  /* 0x0000df00ff017b82 */ /* 0x000fe20000000800 */
[----:B------:R-:W0:Y:S01]  /*0010*/  S2R R0, SR_TID.X ;  /* 0x0000000000007919 */ /* 0x000e220000002100 */
[----:B------:R-:W1:Y:S01]  /*0020*/  LDCU UR5, c[0x0][0x360] ;  /* 0x00006c00ff0577ac */ /* 0x000e620008000800 */
[----:B------:R-:W0:Y:S01]  /*0030*/  S2R R3, SR_TID.Y ;  /* 0x0000000000037919 */ /* 0x000e220000002200 */
[----:B------:R-:W1:Y:S01]  /*0040*/  LDCU UR4, c[0x0][0x364] ;  /* 0x00006c80ff0477ac */ /* 0x000e620008000800 */
[----:B------:R-:W2:Y:S01]  /*0050*/  S2R R2, SR_TID.Z ;  /* 0x0000000000027919 */ /* 0x000ea20000002300 */
[----:B-1----:R-:W-:Y:S02]  /*0060*/  UIMAD UR4, UR5, UR4, URZ ;  /* 0x00000004050472a4 */ /* 0x002fe4000f8e02ff */
[----:B0-----:R-:W-:-:S04]  /*0070*/  IMAD R0, R3, UR5, R0 ;  /* 0x0000000503007c24 */ /* 0x001fc8000f8e0200 */
[----:B--2---:R-:W-:-:S05]  /*0080*/  IMAD R3, R2, UR4, RZ ;  /* 0x0000000402037c24 */ /* 0x004fca000f8e02ff */
[----:B------:R-:W-:-:S13]  /*0090*/  LOP3.LUT P0, RZ, R0, R3, RZ, 0xfc, !PT ;  /* 0x0000000300ff7212 */ /* 0x000fda000780fcff */
[----:B------:R-:W-:Y:S05]  /*00a0*/  @P0 EXIT ;  /* 0x000000000000094d */ /* 0x000fea0003800000 */
[----:B------:R-:W0:Y:S01]  /*00b0*/  LDC.64 R4, c[0x0][0x390] ;  /* 0x0000e400ff047b82 */ /* 0x000e220000000a00 */
[----:B------:R-:W0:Y:S02]  /*00c0*/  LDCU.64 UR4, c[0x0][0x358] ;  /* 0x00006b00ff0477ac */ /* 0x000e240008000a00 */
[----:B0-----:R-:W2:Y:S04]  /*00d0*/  LDG.E R2, desc[UR4][R4.64] ;  /* 0x0000000404027981 */ /* 0x001ea8000c1e1900 */
[----:B------:R-:W3:Y:S01]  /*00e0*/  LDG.E R0, desc[UR4][R4.64+0x4] ;  /* 0x0000040404007981 */ /* 0x000ee2000c1e1900 */
[----:B------:R-:W-:Y:S01]  /*00f0*/  HFMA2 R7, -RZ, RZ, 0, 0 ;  /* 0x00000000ff077431 */ /* 0x000fe200000001ff */
[----:B--2---:R-:W-:-:S13]  /*0100*/  ISETP.NE.AND P0, PT, R2, RZ, PT ;  /* 0x000000ff0200720c */ /* 0x004fda0003f05270 */
[----:B------:R-:W0:Y:S02]  /*0110*/  @P0 LDC.64 R2, c[0x0][0x380] ;  /* 0x0000e000ff020b82 */ /* 0x000e240000000a00 */
[----:B0-----:R0:W5:Y:S01]  /*0120*/  @P0 LDG.E R7, desc[UR4][R2.64] ;  /* 0x0000000402070981 */ /* 0x001162000c1e1900 */
[----:B---3--:R-:W-:-:S13]  /*0130*/  ISETP.NE.AND P0, PT, R0, 0x2, PT ;  /* 0x000000020000780c */ /* 0x008fda0003f05270 */
[----:B0-----:R-:W-:Y:S05]  /*0140*/  @!P0 EXIT ;  /* 0x000000000000894d */ /* 0x001fea0003800000 */
[----:B------:R-:W0:Y:S02]  /*0150*/  LDC.64 R2, c[0x0][0x388] ;  /* 0x0000e200ff027b82 */ /* 0x000e240000000a00 */
[----:B0----5:R-:W-:Y:S01]  /*0160*/  STG.E desc[UR4][R2.64+0x8], R7 ;  /* 0x0000080702007986 */ /* 0x021fe2000c101904 */
[----:B------:R-:W-:Y:S05]  /*0170*/  EXIT ;  /* 0x000000000000794d */ /* 0x000fea0003800000 */
.L_x_0:
[----:B------:R-:W-:-:S00]  /*0180*/  BRA `(.L_x_0) ;  /* 0xfffffffc00fc7947 */ /* 0x000fc0000383ffff */
[----:B------:R-:W-:-:S00]  /*0190*/  NOP ;  /* 0x0000000000007918 */ /* 0x000fc00000000000 */
        /* <DEDUP_REMOVED lines=14> */
.L_x_1:


//--------------------- .nv.shared.reserved.0     --------------------------
	.section	.nv.shared.reserved.0,"aw",@nobits
	.weak		__nv_reservedSMEM_offset_0_alias
	.size		__nv_reservedSMEM_offset_0_alias, 0, 64
	.other		__nv_reservedSMEM_offset_0_alias,@"STO_CUDA_RESERVED_SHARED STV_DEFAULT"
__nv_reservedSMEM_offset_0_alias:
	.zero		0
	.zero		64


//--------------------- .nv.constant0.slice_assign_kernel --------------------------
	.section	.nv.constant0.slice_assign_kernel,"a",@progbits
	.sectionflags	@""
	.align	4
.nv.constant0.slice_assign_kernel:
	.zero		920


//--------------------- SYMBOLS --------------------------

	.type		.nv.reservedSmem.offset0,@object
	.size		.nv.reservedSmem.offset0,0x4
